//
// Generated by NVIDIA NVVM Compiler
//
// Compiler Build ID: CL-36424714
// Cuda compilation tools, release 13.0, V13.0.88
// Based on NVVM 20.0.0
//

.version 9.0
.target sm_100
.address_size 64

	// .globl	_Z9histogramPfiS_if

.visible .entry _Z9histogramPfiS_if(
	.param .u64 .ptr .align 1 _Z9histogramPfiS_if_param_0,
	.param .u32 _Z9histogramPfiS_if_param_1,
	.param .u64 .ptr .align 1 _Z9histogramPfiS_if_param_2,
	.param .u32 _Z9histogramPfiS_if_param_3,
	.param .f32 _Z9histogramPfiS_if_param_4
)
{
	.reg .pred 	%p<2>;
	.reg .b32 	%r<7>;
	.reg .b32 	%f<5>;
	.reg .b64 	%rd<9>;

	ld.param.u64 	%rd1, [_Z9histogramPfiS_if_param_0];
	ld.param.u32 	%r2, [_Z9histogramPfiS_if_param_1];
	ld.param.u64 	%rd2, [_Z9histogramPfiS_if_param_2];
	ld.param.f32 	%f1, [_Z9histogramPfiS_if_param_4];
	mov.u32 	%r3, %ctaid.x;
	mov.u32 	%r4, %ntid.x;
	mov.u32 	%r5, %tid.x;
	mad.lo.s32 	%r1, %r3, %r4, %r5;
	setp.ge.s32 	%p1, %r1, %r2;
	@%p1 bra 	$L__BB0_2;
	cvta.to.global.u64 	%rd3, %rd1;
	cvta.to.global.u64 	%rd4, %rd2;
	mul.wide.s32 	%rd5, %r1, 4;
	add.s64 	%rd6, %rd3, %rd5;
	ld.global.f32 	%f2, [%rd6];
	div.rn.f32 	%f3, %f2, %f1;
	cvt.rzi.s32.f32 	%r6, %f3;
	mul.wide.s32 	%rd7, %r6, 4;
	add.s64 	%rd8, %rd4, %rd7;
	atom.global.add.f32 	%f4, [%rd8], 0f3F800000;
$L__BB0_2:
	ret;

}


// ===== COMPILED SASS (sm_100) =====

	.target	sm_100

	.elftype	@"ET_EXEC"


//--------------------- .note.nv.tkinfo           --------------------------
	.section	.note.nv.tkinfo,"",@"SHT_NOTE"
	.sectionflags	@"SHF_NOTE_NV_TKINFO"
	.tkinfo
        /*0018*/ 	.word	0x00000002
        /*0030*/ 	.string	""
        /*0030*/ 	.string	"ptxas"
        /*0030*/ 	.string	"Cuda compilation tools, release 13.0, V13.0.88"
        /*0030*/ 	.string	"Build cuda_13.0.r13.0/compiler.36424714_0"
        /*0030*/ 	.string	"-arch sm_100 -m 64 "



//--------------------- .note.nv.cuinfo           --------------------------
	.section	.note.nv.cuinfo,"",@"SHT_NOTE"
	.sectionflags	@"SHF_NOTE_NV_CUINFO"
        /*0018*/ 	.short	0x0002
        /*001a*/ 	.short	0x0064
        /*001c*/ 	.short	0x0082
	.zero		2


//--------------------- .nv.info                  --------------------------
	.section	.nv.info,"",@"SHT_CUDA_INFO"
	.align	4


	//----- nvinfo : EIATTR_REGCOUNT
	.align		4
        /*0000*/ 	.byte	0x04, 0x2f
        /*0002*/ 	.short	(.L_1 - .L_0)
	.align		4
.L_0:
        /*0004*/ 	.word	index@(_Z9histogramPfiS_if)
        /*0008*/ 	.word	0x0000000e


	//----- nvinfo : EIATTR_FRAME_SIZE
	.align		4
.L_1:
        /*000c*/ 	.byte	0x04, 0x11
        /*000e*/ 	.short	(.L_3 - .L_2)
	.align		4
.L_2:
        /*0010*/ 	.word	index@($__internal_0_$__cuda_sm3x_div_rn_noftz_f32_slowpath)
        /*0014*/ 	.word	0x00000000


	//----- nvinfo : EIATTR_FRAME_SIZE
	.align		4
.L_3:
        /*0018*/ 	.byte	0x04, 0x11
        /*001a*/ 	.short	(.L_5 - .L_4)
	.align		4
.L_4:
        /*001c*/ 	.word	index@(_Z9histogramPfiS_if)
        /*0020*/ 	.word	0x00000000


	//----- nvinfo : EIATTR_MIN_STACK_SIZE
	.align		4
.L_5:
        /*0024*/ 	.byte	0x04, 0x12
        /*0026*/ 	.short	(.L_7 - .L_6)
	.align		4
.L_6:
        /*0028*/ 	.word	index@(_Z9histogramPfiS_if)
        /*002c*/ 	.word	0x00000000
.L_7:


//--------------------- .nv.compat                --------------------------
	.section	.nv.compat,"",@"SHT_CUDA_COMPAT_INFO"
	.align	4
        /*0000*/ 	.byte	0x02, 0x09, 0x00, 0x00, 0x02, 0x02, 0x01, 0x00, 0x02, 0x05, 0x05, 0x00, 0x03, 0x07, 0x01, 0x01
        /*0010*/ 	.byte	0x02, 0x03, 0x00, 0x00, 0x02, 0x06, 0x01, 0x00, 0x04, 0x0b, 0x08, 0x00, 0x01, 0x00, 0x00, 0x00
        /*0020*/ 	.byte	0x00, 0x00, 0x00, 0x00


//--------------------- .nv.info._Z9histogramPfiS_if --------------------------
	.section	.nv.info._Z9histogramPfiS_if,"",@"SHT_CUDA_INFO"
	.sectionflags	@""
	.align	4


	//----- nvinfo : EIATTR_CUDA_API_VERSION
	.align		4
        /*0000*/ 	.byte	0x04, 0x37
        /*0002*/ 	.short	(.L_9 - .L_8)
.L_8:
        /*0004*/ 	.word	0x00000082


	//----- nvinfo : EIATTR_KPARAM_INFO
	.align		4
.L_9:
        /*0008*/ 	.byte	0x04, 0x17
        /*000a*/ 	.short	(.L_11 - .L_10)
.L_10:
        /*000c*/ 	.word	0x00000000
        /*0010*/ 	.short	0x0004
        /*0012*/ 	.short	0x001c
        /*0014*/ 	.byte	0x00, 0xf0, 0x11, 0x00


	//----- nvinfo : EIATTR_KPARAM_INFO
	.align		4
.L_11:
        /*0018*/ 	.byte	0x04, 0x17
        /*001a*/ 	.short	(.L_13 - .L_12)
.L_12:
        /*001c*/ 	.word	0x00000000
        /*0020*/ 	.short	0x0003
        /*0022*/ 	.short	0x0018
        /*0024*/ 	.byte	0x00, 0xf0, 0x11, 0x00


	//----- nvinfo : EIATTR_KPARAM_INFO
	.align		4
.L_13:
        /*0028*/ 	.byte	0x04, 0x17
        /*002a*/ 	.short	(.L_15 - .L_14)
.L_14:
        /*002c*/ 	.word	0x00000000
        /*0030*/ 	.short	0x0002
        /*0032*/ 	.short	0x0010
        /*0034*/ 	.byte	0x00, 0xf5, 0x21, 0x00


	//----- nvinfo : EIATTR_KPARAM_INFO
	.align		4
.L_15:
        /*0038*/ 	.byte	0x04, 0x17
        /*003a*/ 	.short	(.L_17 - .L_16)
.L_16:
        /*003c*/ 	.word	0x00000000
        /*0040*/ 	.short	0x0001
        /*0042*/ 	.short	0x0008
        /*0044*/ 	.byte	0x00, 0xf0, 0x11, 0x00


	//----- nvinfo : EIATTR_KPARAM_INFO
	.align		4
.L_17:
        /*0048*/ 	.byte	0x04, 0x17
        /*004a*/ 	.short	(.L_19 - .L_18)
.L_18:
        /*004c*/ 	.word	0x00000000
        /*0050*/ 	.short	0x0000
        /*0052*/ 	.short	0x0000
        /*0054*/ 	.byte	0x00, 0xf5, 0x21, 0x00


	//----- nvinfo : EIATTR_SPARSE_MMA_MASK
	.align		4
.L_19:
        /*0058*/ 	.byte	0x03, 0x50
        /*005a*/ 	.short	0x0000


	//----- nvinfo : EIATTR_MAXREG_COUNT
	.align		4
        /*005c*/ 	.byte	0x03, 0x1b
        /*005e*/ 	.short	0x00ff


	//----- nvinfo : EIATTR_MERCURY_ISA_VERSION
	.align		4
        /*0060*/ 	.byte	0x03, 0x5f
        /*0062*/ 	.short	0x0101


	//----- nvinfo : EIATTR_VRC_CTA_INIT_COUNT
	.align		4
        /*0064*/ 	.byte	0x02, 0x4a
	.zero		1
	.zero		1


	//----- nvinfo : EIATTR_EXIT_INSTR_OFFSETS
	.align		4
        /*0068*/ 	.byte	0x04, 0x1c
        /*006a*/ 	.short	(.L_21 - .L_20)


	//   ....[0]....
.L_20:
        /*006c*/ 	.word	0x00000070


	//   ....[1]....
        /*0070*/ 	.word	0x000001e0


	//----- nvinfo : EIATTR_CRS_STACK_SIZE
	.align		4
.L_21:
        /*0074*/ 	.byte	0x04, 0x1e
        /*0076*/ 	.short	(.L_23 - .L_22)
.L_22:
        /*0078*/ 	.word	0x00000000


	//----- nvinfo : EIATTR_CBANK_PARAM_SIZE
	.align		4
.L_23:
        /*007c*/ 	.byte	0x03, 0x19
        /*007e*/ 	.short	0x0020


	//----- nvinfo : EIATTR_PARAM_CBANK
	.align		4
        /*0080*/ 	.byte	0x04, 0x0a
        /*0082*/ 	.short	(.L_25 - .L_24)
	.align		4
.L_24:
        /*0084*/ 	.word	index@(.nv.constant0._Z9histogramPfiS_if)
        /*0088*/ 	.short	0x0380
        /*008a*/ 	.short	0x0020


	//----- nvinfo : EIATTR_SW_WAR
	.align		4
.L_25:
        /*008c*/ 	.byte	0x04, 0x36
        /*008e*/ 	.short	(.L_27 - .L_26)
.L_26:
        /*0090*/ 	.word	0x00000008
.L_27:


//--------------------- .nv.callgraph             --------------------------
	.section	.nv.callgraph,"",@"SHT_CUDA_CALLGRAPH"
	.align	4
	.sectionentsize	8
	.align		4
        /*0000*/ 	.word	0x00000000
	.align		4
        /*0004*/ 	.word	0xffffffff
	.align		4
        /*0008*/ 	.word	0x00000000
	.align		4
        /*000c*/ 	.word	0xfffffffe
	.align		4
        /*0010*/ 	.word	0x00000000
	.align		4
        /*0014*/ 	.word	0xfffffffd
	.align		4
        /*0018*/ 	.word	0x00000000
	.align		4
        /*001c*/ 	.word	0xfffffffc


//--------------------- .text._Z9histogramPfiS_if --------------------------
	.section	.text._Z9histogramPfiS_if,"ax",@progbits
	.align	128
        .global         _Z9histogramPfiS_if
        .type           _Z9histogramPfiS_if,@function
        .size           _Z9histogramPfiS_if,(.L_x_14 - _Z9histogramPfiS_if)
        .other          _Z9histogramPfiS_if,@"STO_CUDA_ENTRY STV_DEFAULT"
_Z9histogramPfiS_if:
.text._Z9histogramPfiS_if:
[----:B------:R-:W-:Y:S01]  /*0000*/  LDC R1, c[0x0][0x37c] ;  /* 0x0000df00ff017b82 */ /* 0x000fe20000000800 */
[----:B------:R-:W0:Y:S07]  /*0010*/  S2R R0, SR_TID.X ;  /* 0x0000000000007919 */ /* 0x000e2e0000002100 */
[----:B------:R-:W0:Y:S01]  /*0020*/  S2UR UR4, SR_CTAID.X ;  /* 0x00000000000479c3 */ /* 0x000e220000002500 */
[----:B------:R-:W1:Y:S07]  /*0030*/  LDCU UR5, c[0x0][0x388] ;  /* 0x00007100ff0577ac */ /* 0x000e6e0008000800 */
[----:B------:R-:W0:Y:S02]  /*0040*/  LDC R5, c[0x0][0x360] ;  /* 0x0000d800ff057b82 */ /* 0x000e240000000800 */
[----:B0-----:R-:W-:-:S05]  /*0050*/  IMAD R5, R5, UR4, R0 ;  /* 0x0000000405057c24 */ /* 0x001fca000f8e0200 */
[----:B-1----:R-:W-:-:S13]  /*0060*/  ISETP.GE.AND P0, PT, R5, UR5, PT ;  /* 0x0000000505007c0c */ /* 0x002fda000bf06270 */
[----:B------:R-:W-:Y:S05]  /*0070*/  @P0 EXIT ;  /* 0x000000000000094d */ /* 0x000fea0003800000 */
[----:B------:R-:W0:Y:S01]  /*0080*/  LDC.64 R2, c[0x0][0x380] ;  /* 0x0000e000ff027b82 */ /* 0x000e220000000a00 */
[----:B------:R-:W1:Y:S07]  /*0090*/  LDCU.64 UR4, c[0x0][0x358] ;  /* 0x00006b00ff0477ac */ /* 0x000e6e0008000a00 */
[----:B------:R-:W2:Y:S01]  /*00a0*/  LDC R7, c[0x0][0x39c] ;  /* 0x0000e700ff077b82 */ /* 0x000ea20000000800 */
[----:B0-----:R-:W-:-:S05]  /*00b0*/  IMAD.WIDE R2, R5, 0x4, R2 ;  /* 0x0000000405027825 */ /* 0x001fca00078e0202 */
[----:B-1----:R-:W3:Y:S01]  /*00c0*/  LDG.E R0, desc[UR4][R2.64] ;  /* 0x0000000402007981 */ /* 0x002ee2000c1e1900 */
[----:B------:R-:W-:Y:S01]  /*00d0*/  BSSY.RECONVERGENT B0, `(.L_x_0) ;  /* 0x000000b000007945 */ /* 0x000fe20003800200 */
[----:B--2---:R-:W0:Y:S02]  /*00e0*/  MUFU.RCP R4, R7 ;  /* 0x0000000700047308 */ /* 0x004e240000001000 */
[----:B0-----:R-:W-:-:S04]  /*00f0*/  FFMA R5, R4, -R7, 1 ;  /* 0x3f80000004057423 */ /* 0x001fc80000000807 */
[----:B------:R-:W-:Y:S02]  /*0100*/  FFMA R5, R4, R5, R4 ;  /* 0x0000000504057223 */ /* 0x000fe40000000004 */
[----:B---3--:R-:W0:Y:S02]  /*0110*/  FCHK P0, R0, R7 ;  /* 0x0000000700007302 */ /* 0x008e240000000000 */
[----:B------:R-:W-:-:S04]  /*0120*/  FFMA R4, R0, R5, RZ ;  /* 0x0000000500047223 */ /* 0x000fc800000000ff */
[----:B------:R-:W-:-:S04]  /*0130*/  FFMA R6, R4, -R7, R0 ;  /* 0x8000000704067223 */ /* 0x000fc80000000000 */
[----:B------:R-:W-:Y:S01]  /*0140*/  FFMA R4, R5, R6, R4 ;  /* 0x0000000605047223 */ /* 0x000fe20000000004 */
[----:B0-----:R-:W-:Y:S06]  /*0150*/  @!P0 BRA `(.L_x_1) ;  /* 0x0000000000088947 */ /* 0x001fec0003800000 */
[----:B------:R-:W-:-:S07]  /*0160*/  MOV R2, 0x180 ;  /* 0x0000018000027802 */ /* 0x000fce0000000f00 */
[----:B------:R-:W-:Y:S05]  /*0170*/  CALL.REL.NOINC `($__internal_0_$__cuda_sm3x_div_rn_noftz_f32_slowpath) ;  /* 0x00000000001c7944 */ /* 0x000fea0003c00000 */
.L_x_1:
[----:B------:R-:W-:Y:S05]  /*0180*/  BSYNC.RECONVERGENT B0 ;  /* 0x0000000000007941 */ /* 0x000fea0003800200 */
.L_x_0:
[----:B------:R-:W0:Y:S01]  /*0190*/  LDC.64 R2, c[0x0][0x390] ;  /* 0x0000e400ff027b82 */ /* 0x000e220000000a00 */
[----:B------:R-:W0:Y:S01]  /*01a0*/  F2I.TRUNC.NTZ R5, R4 ;  /* 0x0000000400057305 */ /* 0x000e22000020f100 */
[----:B------:R-:W-:Y:S02]  /*01b0*/  IMAD.MOV.U32 R7, RZ, RZ, 0x3f800000 ;  /* 0x3f800000ff077424 */ /* 0x000fe400078e00ff */
[----:B0-----:R-:W-:-:S05]  /*01c0*/  IMAD.WIDE R2, R5, 0x4, R2 ;  /* 0x0000000405027825 */ /* 0x001fca00078e0202 */
[----:B------:R-:W-:Y:S01]  /*01d0*/  REDG.E.ADD.F32.FTZ.RN.STRONG.GPU desc[UR4][R2.64], R7 ;  /* 0x00000007020079a6 */ /* 0x000fe2000c12f304 */
[----:B------:R-:W-:Y:S05]  /*01e0*/  EXIT ;  /* 0x000000000000794d */ /* 0x000fea0003800000 */
        .weak           $__internal_0_$__cuda_sm3x_div_rn_noftz_f32_slowpath
        .type           $__internal_0_$__cuda_sm3x_div_rn_noftz_f32_slowpath,@function
        .size           $__internal_0_$__cuda_sm3x_div_rn_noftz_f32_slowpath,(.L_x_14 - $__internal_0_$__cuda_sm3x_div_rn_noftz_f32_slowpath)
$__internal_0_$__cuda_sm3x_div_rn_noftz_f32_slowpath:
[----:B------:R-:W0:Y:S01]  /*01f0*/  LDC R3, c[0x0][0x39c] ;  /* 0x0000e700ff037b82 */ /* 0x000e220000000800 */
[--C-:B------:R-:W-:Y:S01]  /*0200*/  SHF.R.U32.HI R4, RZ, 0x17, R0.reuse ;  /* 0x00000017ff047819 */ /* 0x100fe20000011600 */
[----:B------:R-:W1:Y:S01]  /*0210*/  LDCU UR6, c[0x0][0x39c] ;  /* 0x00007380ff0677ac */ /* 0x000e620008000800 */
[----:B------:R-:W-:Y:S01]  /*0220*/  BSSY.RECONVERGENT B1, `(.L_x_2) ;  /* 0x0000064000017945 */ /* 0x000fe20003800200 */
[----:B------:R-:W-:Y:S01]  /*0230*/  IMAD.MOV.U32 R6, RZ, RZ, R0 ;  /* 0x000000ffff067224 */ /* 0x000fe200078e0000 */
[----:B------:R-:W-:-:S05]  /*0240*/  LOP3.LUT R4, R4, 0xff, RZ, 0xc0, !PT ;  /* 0x000000ff04047812 */ /* 0x000fca00078ec0ff */
[----:B------:R-:W-:Y:S02]  /*0250*/  VIADD R9, R4, 0xffffffff ;  /* 0xffffffff04097836 */ /* 0x000fe40000000000 */
[----:B-1----:R-:W-:Y:S01]  /*0260*/  IMAD.U32 R7, RZ, RZ, UR6 ;  /* 0x00000006ff077e24 */ /* 0x002fe2000f8e00ff */
[----:B0-----:R-:W-:-:S04]  /*0270*/  SHF.R.U32.HI R5, RZ, 0x17, R3 ;  /* 0x00000017ff057819 */ /* 0x001fc80000011603 */
[----:B------:R-:W-:-:S05]  /*0280*/  LOP3.LUT R5, R5, 0xff, RZ, 0xc0, !PT ;  /* 0x000000ff05057812 */ /* 0x000fca00078ec0ff */
[----:B------:R-:W-:-:S05]  /*0290*/  VIADD R10, R5, 0xffffffff ;  /* 0xffffffff050a7836 */ /* 0x000fca0000000000 */
[----:B------:R-:W-:-:S04]  /*02a0*/  ISETP.GT.U32.AND P0, PT, R10, 0xfd, PT ;  /* 0x000000fd0a00780c */ /* 0x000fc80003f04070 */
[----:B------:R-:W-:-:S13]  /*02b0*/  ISETP.GT.U32.OR P0, PT, R9, 0xfd, P0 ;  /* 0x000000fd0900780c */ /* 0x000fda0000704470 */
[----:B------:R-:W-:Y:S01]  /*02c0*/  @!P0 IMAD.MOV.U32 R8, RZ, RZ, RZ ;  /* 0x000000ffff088224 */ /* 0x000fe200078e00ff */
[----:B------:R-:W-:Y:S06]  /*02d0*/  @!P0 BRA `(.L_x_3) ;  /* 0x00000000005c8947 */ /* 0x000fec0003800000 */
[----:B------:R-:W-:Y:S02]  /*02e0*/  FSETP.GTU.FTZ.AND P1, PT, |R3|, +INF , PT ;  /* 0x7f8000000300780b */ /* 0x000fe40003f3c200 */
[----:B------:R-:W-:-:S04]  /*02f0*/  FSETP.GTU.FTZ.AND P0, PT, |R0|, +INF , PT ;  /* 0x7f8000000000780b */ /* 0x000fc80003f1c200 */
[----:B------:R-:W-:-:S13]  /*0300*/  PLOP3.LUT P0, PT, P0, P1, PT, 0xf8, 0x8f ;  /* 0x00000000008f781c */ /* 0x000fda0000703f70 */
[----:B------:R-:W-:Y:S05]  /*0310*/  @P0 BRA `(.L_x_4) ;  /* 0x00000004004c0947 */ /* 0x000fea0003800000 */
[----:B------:R-:W-:-:S13]  /*0320*/  LOP3.LUT P0, RZ, R7, 0x7fffffff, R6, 0xc8, !PT ;  /* 0x7fffffff07ff7812 */ /* 0x000fda000780c806 */
[----:B------:R-:W-:Y:S05]  /*0330*/  @!P0 BRA `(.L_x_5) ;  /* 0x00000004003c8947 */ /* 0x000fea0003800000 */
[C---:B------:R-:W-:Y:S02]  /*0340*/  FSETP.NEU.FTZ.AND P2, PT, |R0|.reuse, +INF , PT ;  /* 0x7f8000000000780b */ /* 0x040fe40003f5d200 */
[----:B------:R-:W-:Y:S02]  /*0350*/  FSETP.NEU.FTZ.AND P1, PT, |R3|, +INF , PT ;  /* 0x7f8000000300780b */ /* 0x000fe40003f3d200 */
[----:B------:R-:W-:-:S11]  /*0360*/  FSETP.NEU.FTZ.AND P0, PT, |R0|, +INF , PT ;  /* 0x7f8000000000780b */ /* 0x000fd60003f1d200 */
[----:B------:R-:W-:Y:S05]  /*0370*/  @!P1 BRA !P2, `(.L_x_5) ;  /* 0x00000004002c9947 */ /* 0x000fea0005000000 */
[----:B------:R-:W-:-:S04]  /*0380*/  LOP3.LUT P2, RZ, R6, 0x7fffffff, RZ, 0xc0, !PT ;  /* 0x7fffffff06ff7812 */ /* 0x000fc8000784c0ff */
[----:B------:R-:W-:-:S13]  /*0390*/  PLOP3.LUT P1, PT, P1, P2, PT, 0x2f, 0xf2 ;  /* 0x0000000000f2781c */ /* 0x000fda0000f24577 */
[----:B------:R-:W-:Y:S05]  /*03a0*/  @P1 BRA `(.L_x_6) ;  /* 0x0000000400181947 */ /* 0x000fea0003800000 */
[----:B------:R-:W-:-:S04]  /*03b0*/  LOP3.LUT P1, RZ, R7, 0x7fffffff, RZ, 0xc0, !PT ;  /* 0x7fffffff07ff7812 */ /* 0x000fc8000782c0ff */
[----:B------:R-:W-:-:S13]  /*03c0*/  PLOP3.LUT P0, PT, P0, P1, PT, 0x2f, 0xf2 ;  /* 0x0000000000f2781c */ /* 0x000fda0000702577 */
[----:B------:R-:W-:Y:S05]  /*03d0*/  @P0 BRA `(.L_x_7) ;  /* 0x0000000400000947 */ /* 0x000fea0003800000 */
[----:B------:R-:W-:Y:S02]  /*03e0*/  ISETP.GE.AND P0, PT, R9, RZ, PT ;  /* 0x000000ff0900720c */ /* 0x000fe40003f06270 */
[----:B------:R-:W-:-:S11]  /*03f0*/  ISETP.GE.AND P1, PT, R10, RZ, PT ;  /* 0x000000ff0a00720c */ /* 0x000fd60003f26270 */
[----:B------:R-:W-:Y:S02]  /*0400*/  @P0 IMAD.MOV.U32 R8, RZ, RZ, RZ ;  /* 0x000000ffff080224 */ /* 0x000fe400078e00ff */
[----:B------:R-:W-:Y:S01]  /*0410*/  @!P0 FFMA R6, R0, 1.84467440737095516160e+19, RZ ;  /* 0x5f80000000068823 */ /* 0x000fe200000000ff */
[----:B------:R-:W-:Y:S02]  /*0420*/  @!P0 IMAD.MOV.U32 R8, RZ, RZ, -0x40 ;  /* 0xffffffc0ff088424 */ /* 0x000fe400078e00ff */
[----:B------:R-:W-:Y:S02]  /*0430*/  @!P1 FFMA R7, R3, 1.84467440737095516160e+19, RZ ;  /* 0x5f80000003079823 */ /* 0x000fe400000000ff */
[----:B------:R-:W-:-:S07]  /*0440*/  @!P1 VIADD R8, R8, 0x40 ;  /* 0x0000004008089836 */ /* 0x000fce0000000000 */
.L_x_3:
[----:B------:R-:W-:Y:S01]  /*0450*/  LEA R0, R5, 0xc0800000, 0x17 ;  /* 0xc080000005007811 */ /* 0x000fe200078eb8ff */
[----:B------:R-:W-:Y:S01]  /*0460*/  VIADD R4, R4, 0xffffff81 ;  /* 0xffffff8104047836 */ /* 0x000fe20000000000 */
[----:B------:R-:W-:Y:S03]  /*0470*/  BSSY.RECONVERGENT B2, `(.L_x_8) ;  /* 0x0000035000027945 */ /* 0x000fe60003800200 */
[----:B------:R-:W-:Y:S01]  /*0480*/  IMAD.IADD R7, R7, 0x1, -R0 ;  /* 0x0000000107077824 */ /* 0x000fe200078e0a00 */
[C---:B------:R-:W-:Y:S01]  /*0490*/  IADD3 R5, PT, PT, R4.reuse, 0x7f, -R5 ;  /* 0x0000007f04057810 */ /* 0x040fe20007ffe805 */
[----:B------:R-:W-:Y:S02]  /*04a0*/  IMAD R0, R4, -0x800000, R6 ;  /* 0xff80000004007824 */ /* 0x000fe400078e0206 */
[----:B------:R-:W0:Y:S01]  /*04b0*/  MUFU.RCP R3, R7 ;  /* 0x0000000700037308 */ /* 0x000e220000001000 */
[----:B------:R-:W-:Y:S01]  /*04c0*/  FADD.FTZ R9, -R7, -RZ ;  /* 0x800000ff07097221 */ /* 0x000fe20000010100 */
[----:B------:R-:W-:-:S03]  /*04d0*/  IMAD.IADD R5, R5, 0x1, R8 ;  /* 0x0000000105057824 */ /* 0x000fc600078e0208 */
[----:B0-----:R-:W-:-:S04]  /*04e0*/  FFMA R10, R3, R9, 1 ;  /* 0x3f800000030a7423 */ /* 0x001fc80000000009 */
[----:B------:R-:W-:-:S04]  /*04f0*/  FFMA R10, R3, R10, R3 ;  /* 0x0000000a030a7223 */ /* 0x000fc80000000003 */
[----:B------:R-:W-:-:S04]  /*0500*/  FFMA R3, R0, R10, RZ ;  /* 0x0000000a00037223 */ /* 0x000fc800000000ff */
[----:B------:R-:W-:-:S04]  /*0510*/  FFMA R6, R9, R3, R0 ;  /* 0x0000000309067223 */ /* 0x000fc80000000000 */
[----:B------:R-:W-:-:S04]  /*0520*/  FFMA R11, R10, R6, R3 ;  /* 0x000000060a0b7223 */ /* 0x000fc80000000003 */
[----:B------:R-:W-:-:S04]  /*0530*/  FFMA R6, R9, R11, R0 ;  /* 0x0000000b09067223 */ /* 0x000fc80000000000 */
[----:B------:R-:W-:-:S05]  /*0540*/  FFMA R3, R10, R6, R11 ;  /* 0x000000060a037223 */ /* 0x000fca000000000b */
[----:B------:R-:W-:-:S04]  /*0550*/  SHF.R.U32.HI R0, RZ, 0x17, R3 ;  /* 0x00000017ff007819 */ /* 0x000fc80000011603 */
[----:B------:R-:W-:-:S05]  /*0560*/  LOP3.LUT R0, R0, 0xff, RZ, 0xc0, !PT ;  /* 0x000000ff00007812 */ /* 0x000fca00078ec0ff */
[----:B------:R-:W-:-:S04]  /*0570*/  IMAD.IADD R8, R0, 0x1, R5 ;  /* 0x0000000100087824 */ /* 0x000fc800078e0205 */
[----:B------:R-:W-:-:S05]  /*0580*/  VIADD R0, R8, 0xffffffff ;  /* 0xffffffff08007836 */ /* 0x000fca0000000000 */
[----:B------:R-:W-:-:S13]  /*0590*/  ISETP.GE.U32.AND P0, PT, R0, 0xfe, PT ;  /* 0x000000fe0000780c */ /* 0x000fda0003f06070 */
[----:B------:R-:W-:Y:S05]  /*05a0*/  @!P0 BRA `(.L_x_9) ;  /* 0x0000000000808947 */ /* 0x000fea0003800000 */
[----:B------:R-:W-:-:S13]  /*05b0*/  ISETP.GT.AND P0, PT, R8, 0xfe, PT ;  /* 0x000000fe0800780c */ /* 0x000fda0003f04270 */
[----:B------:R-:W-:Y:S05]  /*05c0*/  @P0 BRA `(.L_x_10) ;  /* 0x00000000006c0947 */ /* 0x000fea0003800000 */
[----:B------:R-:W-:-:S13]  /*05d0*/  ISETP.GE.AND P0, PT, R8, 0x1, PT ;  /* 0x000000010800780c */ /* 0x000fda0003f06270 */
[----:B------:R-:W-:Y:S05]  /*05e0*/  @P0 BRA `(.L_x_11) ;  /* 0x0000000000740947 */ /* 0x000fea0003800000 */
[----:B------:R-:W-:Y:S02]  /*05f0*/  ISETP.GE.AND P0, PT, R8, -0x18, PT ;  /* 0xffffffe80800780c */ /* 0x000fe40003f06270 */
[----:B------:R-:W-:-:S11]  /*0600*/  LOP3.LUT R3, R3, 0x80000000, RZ, 0xc0, !PT ;  /* 0x8000000003037812 */ /* 0x000fd600078ec0ff */
[----:B------:R-:W-:Y:S05]  /*0610*/  @!P0 BRA `(.L_x_11) ;  /* 0x0000000000688947 */ /* 0x000fea0003800000 */
[-CC-:B------:R-:W-:Y:S01]  /*0620*/  FFMA.RZ R0, R10, R6.reuse, R11.reuse ;  /* 0x000000060a007223 */ /* 0x180fe2000000c00b */
[----:B------:R-:W-:Y:S02]  /*0630*/  VIADD R7, R8, 0x20 ;  /* 0x0000002008077836 */ /* 0x000fe40000000000 */
[-CC-:B------:R-:W-:Y:S01]  /*0640*/  FFMA.RM R5, R10, R6.reuse, R11.reuse ;  /* 0x000000060a057223 */ /* 0x180fe2000000400b */
[----:B------:R-:W-:Y:S02]  /*0650*/  ISETP.NE.AND P2, PT, R8, RZ, PT ;  /* 0x000000ff0800720c */ /* 0x000fe40003f45270 */
[----:B------:R-:W-:Y:S01]  /*0660*/  LOP3.LUT R4, R0, 0x7fffff, RZ, 0xc0, !PT ;  /* 0x007fffff00047812 */ /* 0x000fe200078ec0ff */
[----:B------:R-:W-:Y:S01]  /*0670*/  FFMA.RP R0, R10, R6, R11 ;  /* 0x000000060a007223 */ /* 0x000fe2000000800b */
[----:B------:R-:W-:Y:S01]  /*0680*/  IMAD.MOV R6, RZ, RZ, -R8 ;  /* 0x000000ffff067224 */ /* 0x000fe200078e0a08 */
[----:B------:R-:W-:Y:S02]  /*0690*/  ISETP.NE.AND P1, PT, R8, RZ, PT ;  /* 0x000000ff0800720c */ /* 0x000fe40003f25270 */
[----:B------:R-:W-:-:S02]  /*06a0*/  LOP3.LUT R4, R4, 0x800000, RZ, 0xfc, !PT ;  /* 0x0080000004047812 */ /* 0x000fc400078efcff */
[----:B------:R-:W-:Y:S02]  /*06b0*/  FSETP.NEU.FTZ.AND P0, PT, R0, R5, PT ;  /* 0x000000050000720b */ /* 0x000fe40003f1d000 */
[----:B------:R-:W-:Y:S02]  /*06c0*/  SHF.L.U32 R7, R4, R7, RZ ;  /* 0x0000000704077219 */ /* 0x000fe400000006ff */
[----:B------:R-:W-:Y:S02]  /*06d0*/  SEL R5, R6, RZ, P2 ;  /* 0x000000ff06057207 */ /* 0x000fe40001000000 */
[----:B------:R-:W-:Y:S02]  /*06e0*/  ISETP.NE.AND P1, PT, R7, RZ, P1 ;  /* 0x000000ff0700720c */ /* 0x000fe40000f25270 */
[----:B------:R-:W-:Y:S02]  /*06f0*/  SHF.R.U32.HI R5, RZ, R5, R4 ;  /* 0x00000005ff057219 */ /* 0x000fe40000011604 */
[----:B------:R-:W-:-:S02]  /*0700*/  PLOP3.LUT P0, PT, P0, P1, PT, 0xf8, 0x8f ;  /* 0x00000000008f781c */ /* 0x000fc40000703f70 */
[----:B------:R-:W-:Y:S02]  /*0710*/  SHF.R.U32.HI R7, RZ, 0x1, R5 ;  /* 0x00000001ff077819 */ /* 0x000fe40000011605 */
[----:B------:R-:W-:-:S04]  /*0720*/  SEL R0, RZ, 0x1, !P0 ;  /* 0x00000001ff007807 */ /* 0x000fc80004000000 */
[----:B------:R-:W-:-:S04]  /*0730*/  LOP3.LUT R0, R0, 0x1, R7, 0xf8, !PT ;  /* 0x0000000100007812 */ /* 0x000fc800078ef807 */
[----:B------:R-:W-:-:S05]  /*0740*/  LOP3.LUT R0, R0, R5, RZ, 0xc0, !PT ;  /* 0x0000000500007212 */ /* 0x000fca00078ec0ff */
[----:B------:R-:W-:-:S05]  /*0750*/  IMAD.IADD R0, R7, 0x1, R0 ;  /* 0x0000000107007824 */ /* 0x000fca00078e0200 */
[----:B------:R-:W-:Y:S01]  /*0760*/  LOP3.LUT R3, R0, R3, RZ, 0xfc, !PT ;  /* 0x0000000300037212 */ /* 0x000fe200078efcff */
[----:B------:R-:W-:Y:S06]  /*0770*/  BRA `(.L_x_11) ;  /* 0x0000000000107947 */ /* 0x000fec0003800000 */
.L_x_10:
[----:B------:R-:W-:-:S04]  /*0780*/  LOP3.LUT R3, R3, 0x80000000, RZ, 0xc0, !PT ;  /* 0x8000000003037812 */ /* 0x000fc800078ec0ff */
[----:B------:R-:W-:Y:S01]  /*0790*/  LOP3.LUT R3, R3, 0x7f800000, RZ, 0xfc, !PT ;  /* 0x7f80000003037812 */ /* 0x000fe200078efcff */
[----:B------:R-:W-:Y:S06]  /*07a0*/  BRA `(.L_x_11) ;  /* 0x0000000000047947 */ /* 0x000fec0003800000 */
.L_x_9:
[----:B------:R-:W-:-:S07]  /*07b0*/  IMAD R3, R5, 0x800000, R3 ;  /* 0x0080000005037824 */ /* 0x000fce00078e0203 */
.L_x_11:
[----:B------:R-:W-:Y:S05]  /*07c0*/  BSYNC.RECONVERGENT B2 ;  /* 0x0000000000027941 */ /* 0x000fea0003800200 */
.L_x_8:
[----:B------:R-:W-:Y:S05]  /*07d0*/  BRA `(.L_x_12) ;  /* 0x0000000000207947 */ /* 0x000fea0003800000 */
.L_x_7:
[----:B------:R-:W-:-:S04]  /*07e0*/  LOP3.LUT R3, R7, 0x80000000, R6, 0x48, !PT ;  /* 0x8000000007037812 */ /* 0x000fc800078e4806 */
[----:B------:R-:W-:Y:S01]  /*07f0*/  LOP3.LUT R3, R3, 0x7f800000, RZ, 0xfc, !PT ;  /* 0x7f80000003037812 */ /* 0x000fe200078efcff */
[----:B------:R-:W-:Y:S06]  /*0800*/  BRA `(.L_x_12) ;  /* 0x0000000000147947 */ /* 0x000fec0003800000 */
.L_x_6:
[----:B------:R-:W-:Y:S01]  /*0810*/  LOP3.LUT R3, R7, 0x80000000, R6, 0x48, !PT ;  /* 0x8000000007037812 */ /* 0x000fe200078e4806 */
[----:B------:R-:W-:Y:S06]  /*0820*/  BRA `(.L_x_12) ;  /* 0x00000000000c7947 */ /* 0x000fec0003800000 */
.L_x_5:
[----:B------:R-:W0:Y:S01]  /*0830*/  MUFU.RSQ R3, -QNAN ;  /* 0xffc0000000037908 */ /* 0x000e220000001400 */
[----:B------:R-:W-:Y:S05]  /*0840*/  BRA `(.L_x_12) ;  /* 0x0000000000047947 */ /* 0x000fea0003800000 */
.L_x_4:
[----:B------:R-:W-:-:S07]  /*0850*/  FADD.FTZ R3, R0, R3 ;  /* 0x0000000300037221 */ /* 0x000fce0000010000 */
.L_x_12:
[----:B------:R-:W-:Y:S05]  /*0860*/  BSYNC.RECONVERGENT B1 ;  /* 0x0000000000017941 */ /* 0x000fea0003800200 */
.L_x_2:
[----:B0-----:R-:W-:Y:S02]  /*0870*/  IMAD.MOV.U32 R4, RZ, RZ, R3 ;  /* 0x000000ffff047224 */ /* 0x001fe400078e0003 */
[----:B------:R-:W-:-:S04]  /*0880*/  IMAD.MOV.U32 R3, RZ, RZ, 0x0 ;  /* 0x00000000ff037424 */ /* 0x000fc800078e00ff */
[----:B------:R-:W-:Y:S05]  /*0890*/  RET.REL.NODEC R2 `(_Z9histogramPfiS_if) ;  /* 0xfffffff402d87950 */ /* 0x000fea0003c3ffff */
.L_x_13:
[----:B------:R-:W-:-:S00]  /*08a0*/  BRA `(.L_x_13) ;  /* 0xfffffffc00fc7947 */ /* 0x000fc0000383ffff */
[----:B------:R-:W-:-:S00]  /*08b0*/  NOP ;  /* 0x0000000000007918 */ /* 0x000fc00000000000 */
        /* <DEDUP_REMOVED lines=12> */
.L_x_14:


//--------------------- .nv.shared.reserved.0     --------------------------
	.section	.nv.shared.reserved.0,"aw",@nobits
	.weak		__nv_reservedSMEM_offset_0_alias
	.size		__nv_reservedSMEM_offset_0_alias, 0, 64
	.other		__nv_reservedSMEM_offset_0_alias,@"STO_CUDA_RESERVED_SHARED STV_DEFAULT"
__nv_reservedSMEM_offset_0_alias:
	.zero		0
	.zero		64


//--------------------- .nv.constant0._Z9histogramPfiS_if --------------------------
	.section	.nv.constant0._Z9histogramPfiS_if,"a",@progbits
	.sectionflags	@""
	.align	4
.nv.constant0._Z9histogramPfiS_if:
	.zero		928


//--------------------- SYMBOLS --------------------------

	.type		.nv.reservedSmem.offset0,@object
	.size		.nv.reservedSmem.offset0,0x4
